//
// Generated by NVIDIA NVVM Compiler
//
// Compiler Build ID: CL-36424714
// Cuda compilation tools, release 13.0, V13.0.88
// Based on NVVM 20.0.0
//

.version 9.0
.target sm_100
.address_size 64

	// .globl	_Z6matMulPKfS0_Pfiii
// _ZZ6matMulPKfS0_PfiiiE4sh_A has been demoted
// _ZZ6matMulPKfS0_PfiiiE4sh_B has been demoted

.visible .entry _Z6matMulPKfS0_Pfiii(
	.param .u64 .ptr .align 1 _Z6matMulPKfS0_Pfiii_param_0,
	.param .u64 .ptr .align 1 _Z6matMulPKfS0_Pfiii_param_1,
	.param .u64 .ptr .align 1 _Z6matMulPKfS0_Pfiii_param_2,
	.param .u32 _Z6matMulPKfS0_Pfiii_param_3,
	.param .u32 _Z6matMulPKfS0_Pfiii_param_4,
	.param .u32 _Z6matMulPKfS0_Pfiii_param_5
)
{
	.reg .pred 	%p<4>;
	.reg .b32 	%r<52>;
	.reg .b32 	%f<115>;
	.reg .b64 	%rd<20>;
	// demoted variable
	.shared .align 4 .b8 _ZZ6matMulPKfS0_PfiiiE4sh_A[16384];
	// demoted variable
	.shared .align 4 .b8 _ZZ6matMulPKfS0_PfiiiE4sh_B[16384];
	ld.param.u64 	%rd3, [_Z6matMulPKfS0_Pfiii_param_1];
	ld.param.u32 	%r21, [_Z6matMulPKfS0_Pfiii_param_4];
	mov.u32 	%r1, %tid.x;
	shl.b32 	%r2, %r1, 1;
	mov.u32 	%r3, %tid.y;
	shl.b32 	%r4, %r3, 1;
	mov.u32 	%r23, %ctaid.y;
	shl.b32 	%r24, %r23, 6;
	add.s32 	%r5, %r24, %r4;
	mov.u32 	%r25, %ctaid.x;
	shl.b32 	%r26, %r25, 6;
	add.s32 	%r6, %r26, %r2;
	setp.lt.s32 	%p1, %r21, 64;
	mov.f32 	%f110, 0f00000000;
	mov.f32 	%f109, %f110;
	mov.f32 	%f108, %f110;
	mov.f32 	%f107, %f110;
	@%p1 bra 	$L__BB0_5;
	mad.lo.s32 	%r7, %r21, %r5, %r2;
	shl.b32 	%r28, %r4, 8;
	mov.u32 	%r29, _ZZ6matMulPKfS0_PfiiiE4sh_A;
	add.s32 	%r30, %r29, %r28;
	shl.b32 	%r31, %r2, 2;
	add.s32 	%r8, %r30, %r31;
	mov.u32 	%r32, _ZZ6matMulPKfS0_PfiiiE4sh_B;
	add.s32 	%r33, %r32, %r28;
	add.s32 	%r9, %r33, %r31;
	shl.b32 	%r34, %r3, 9;
	add.s32 	%r35, %r34, %r29;
	add.s32 	%r10, %r35, 256;
	shl.b32 	%r36, %r1, 3;
	add.s32 	%r37, %r36, %r32;
	add.s32 	%r11, %r37, 1024;
	shr.s32 	%r38, %r21, 31;
	shr.u32 	%r39, %r38, 26;
	add.s32 	%r40, %r21, %r39;
	shr.s32 	%r12, %r40, 6;
	cvta.to.global.u64 	%rd1, %rd3;
	mov.f32 	%f107, 0f00000000;
	mov.b32 	%r48, 0;
	mul.wide.u32 	%rd8, %r21, 4;
	mov.f32 	%f108, %f107;
	mov.f32 	%f109, %f107;
	mov.f32 	%f110, %f107;
$L__BB0_2:
	ld.param.u64 	%rd18, [_Z6matMulPKfS0_Pfiii_param_0];
	shl.b32 	%r42, %r48, 6;
	add.s32 	%r43, %r7, %r42;
	cvta.to.global.u64 	%rd5, %rd18;
	mul.wide.s32 	%rd6, %r43, 4;
	add.s64 	%rd7, %rd5, %rd6;
	ld.global.f32 	%f19, [%rd7];
	st.shared.f32 	[%r8], %f19;
	ld.global.f32 	%f20, [%rd7+4];
	st.shared.f32 	[%r8+4], %f20;
	add.s64 	%rd9, %rd7, %rd8;
	ld.global.f32 	%f21, [%rd9];
	st.shared.f32 	[%r8+256], %f21;
	ld.global.f32 	%f22, [%rd9+4];
	st.shared.f32 	[%r8+260], %f22;
	add.s32 	%r44, %r42, %r4;
	mad.lo.s32 	%r45, %r44, %r21, %r6;
	mul.wide.s32 	%rd10, %r45, 4;
	add.s64 	%rd11, %rd1, %rd10;
	ld.global.f32 	%f23, [%rd11];
	st.shared.f32 	[%r9], %f23;
	ld.global.f32 	%f24, [%rd11+4];
	st.shared.f32 	[%r9+4], %f24;
	add.s64 	%rd12, %rd11, %rd8;
	ld.global.f32 	%f25, [%rd12];
	st.shared.f32 	[%r9+256], %f25;
	ld.global.f32 	%f26, [%rd12+4];
	st.shared.f32 	[%r9+260], %f26;
	bar.sync 	0;
	mov.b32 	%r51, 0;
	mov.u32 	%r49, %r11;
	mov.u32 	%r50, %r10;
$L__BB0_3:
	ld.shared.f32 	%f27, [%r50+-256];
	ld.shared.f32 	%f28, [%r50+-252];
	ld.shared.f32 	%f29, [%r50];
	ld.shared.f32 	%f30, [%r50+4];
	ld.shared.f32 	%f31, [%r49+-1024];
	ld.shared.f32 	%f32, [%r49+-1020];
	ld.shared.f32 	%f33, [%r49+-768];
	ld.shared.f32 	%f34, [%r49+-764];
	mul.f32 	%f35, %f28, %f33;
	fma.rn.f32 	%f36, %f27, %f31, %f35;
	add.f32 	%f37, %f107, %f36;
	mul.f32 	%f38, %f28, %f34;
	fma.rn.f32 	%f39, %f27, %f32, %f38;
	add.f32 	%f40, %f108, %f39;
	mul.f32 	%f41, %f30, %f33;
	fma.rn.f32 	%f42, %f29, %f31, %f41;
	add.f32 	%f43, %f109, %f42;
	mul.f32 	%f44, %f30, %f34;
	fma.rn.f32 	%f45, %f29, %f32, %f44;
	add.f32 	%f46, %f110, %f45;
	ld.shared.f32 	%f47, [%r50+-248];
	ld.shared.f32 	%f48, [%r50+-244];
	ld.shared.f32 	%f49, [%r50+8];
	ld.shared.f32 	%f50, [%r50+12];
	ld.shared.f32 	%f51, [%r49+-512];
	ld.shared.f32 	%f52, [%r49+-508];
	ld.shared.f32 	%f53, [%r49+-256];
	ld.shared.f32 	%f54, [%r49+-252];
	mul.f32 	%f55, %f48, %f53;
	fma.rn.f32 	%f56, %f47, %f51, %f55;
	add.f32 	%f57, %f37, %f56;
	mul.f32 	%f58, %f48, %f54;
	fma.rn.f32 	%f59, %f47, %f52, %f58;
	add.f32 	%f60, %f40, %f59;
	mul.f32 	%f61, %f50, %f53;
	fma.rn.f32 	%f62, %f49, %f51, %f61;
	add.f32 	%f63, %f43, %f62;
	mul.f32 	%f64, %f50, %f54;
	fma.rn.f32 	%f65, %f49, %f52, %f64;
	add.f32 	%f66, %f46, %f65;
	ld.shared.f32 	%f67, [%r50+-240];
	ld.shared.f32 	%f68, [%r50+-236];
	ld.shared.f32 	%f69, [%r50+16];
	ld.shared.f32 	%f70, [%r50+20];
	ld.shared.f32 	%f71, [%r49];
	ld.shared.f32 	%f72, [%r49+4];
	ld.shared.f32 	%f73, [%r49+256];
	ld.shared.f32 	%f74, [%r49+260];
	mul.f32 	%f75, %f68, %f73;
	fma.rn.f32 	%f76, %f67, %f71, %f75;
	add.f32 	%f77, %f57, %f76;
	mul.f32 	%f78, %f68, %f74;
	fma.rn.f32 	%f79, %f67, %f72, %f78;
	add.f32 	%f80, %f60, %f79;
	mul.f32 	%f81, %f70, %f73;
	fma.rn.f32 	%f82, %f69, %f71, %f81;
	add.f32 	%f83, %f63, %f82;
	mul.f32 	%f84, %f70, %f74;
	fma.rn.f32 	%f85, %f69, %f72, %f84;
	add.f32 	%f86, %f66, %f85;
	ld.shared.f32 	%f87, [%r50+-232];
	ld.shared.f32 	%f88, [%r50+-228];
	ld.shared.f32 	%f89, [%r50+24];
	ld.shared.f32 	%f90, [%r50+28];
	ld.shared.f32 	%f91, [%r49+512];
	ld.shared.f32 	%f92, [%r49+516];
	ld.shared.f32 	%f93, [%r49+768];
	ld.shared.f32 	%f94, [%r49+772];
	mul.f32 	%f95, %f88, %f93;
	fma.rn.f32 	%f96, %f87, %f91, %f95;
	add.f32 	%f107, %f77, %f96;
	mul.f32 	%f97, %f88, %f94;
	fma.rn.f32 	%f98, %f87, %f92, %f97;
	add.f32 	%f108, %f80, %f98;
	mul.f32 	%f99, %f90, %f93;
	fma.rn.f32 	%f100, %f89, %f91, %f99;
	add.f32 	%f109, %f83, %f100;
	mul.f32 	%f101, %f90, %f94;
	fma.rn.f32 	%f102, %f89, %f92, %f101;
	add.f32 	%f110, %f86, %f102;
	add.s32 	%r17, %r51, 8;
	add.s32 	%r50, %r50, 32;
	add.s32 	%r49, %r49, 2048;
	setp.lt.u32 	%p2, %r51, 56;
	mov.u32 	%r51, %r17;
	@%p2 bra 	$L__BB0_3;
	bar.sync 	0;
	add.s32 	%r48, %r48, 1;
	setp.ne.s32 	%p3, %r48, %r12;
	@%p3 bra 	$L__BB0_2;
$L__BB0_5:
	ld.param.u32 	%r47, [_Z6matMulPKfS0_Pfiii_param_5];
	ld.param.u64 	%rd19, [_Z6matMulPKfS0_Pfiii_param_2];
	cvta.to.global.u64 	%rd13, %rd19;
	mad.lo.s32 	%r46, %r47, %r5, %r6;
	mul.wide.s32 	%rd14, %r46, 4;
	add.s64 	%rd15, %rd13, %rd14;
	st.global.f32 	[%rd15], %f107;
	st.global.f32 	[%rd15+4], %f108;
	mul.wide.s32 	%rd16, %r47, 4;
	add.s64 	%rd17, %rd15, %rd16;
	st.global.f32 	[%rd17], %f109;
	st.global.f32 	[%rd17+4], %f110;
	ret;

}


// ===== COMPILED SASS (sm_100) =====

	.target	sm_100

	.elftype	@"ET_EXEC"


//--------------------- .note.nv.tkinfo           --------------------------
	.section	.note.nv.tkinfo,"",@"SHT_NOTE"
	.sectionflags	@"SHF_NOTE_NV_TKINFO"
	.tkinfo
        /*0018*/ 	.word	0x00000002
        /*0030*/ 	.string	""
        /*0030*/ 	.string	"ptxas"
        /*0030*/ 	.string	"Cuda compilation tools, release 13.0, V13.0.88"
        /*0030*/ 	.string	"Build cuda_13.0.r13.0/compiler.36424714_0"
        /*0030*/ 	.string	"-arch sm_100 -m 64 "



//--------------------- .note.nv.cuinfo           --------------------------
	.section	.note.nv.cuinfo,"",@"SHT_NOTE"
	.sectionflags	@"SHF_NOTE_NV_CUINFO"
        /*0018*/ 	.short	0x0002
        /*001a*/ 	.short	0x0064
        /*001c*/ 	.short	0x0082
	.zero		2


//--------------------- .nv.info                  --------------------------
	.section	.nv.info,"",@"SHT_CUDA_INFO"
	.align	4


	//----- nvinfo : EIATTR_REGCOUNT
	.align		4
        /*0000*/ 	.byte	0x04, 0x2f
        /*0002*/ 	.short	(.L_1 - .L_0)
	.align		4
.L_0:
        /*0004*/ 	.word	index@(_Z6matMulPKfS0_Pfiii)
        /*0008*/ 	.word	0x00000026


	//----- nvinfo : EIATTR_FRAME_SIZE
	.align		4
.L_1:
        /*000c*/ 	.byte	0x04, 0x11
        /*000e*/ 	.short	(.L_3 - .L_2)
	.align		4
.L_2:
        /*0010*/ 	.word	index@(_Z6matMulPKfS0_Pfiii)
        /*0014*/ 	.word	0x00000000


	//----- nvinfo : EIATTR_MIN_STACK_SIZE
	.align		4
.L_3:
        /*0018*/ 	.byte	0x04, 0x12
        /*001a*/ 	.short	(.L_5 - .L_4)
	.align		4
.L_4:
        /*001c*/ 	.word	index@(_Z6matMulPKfS0_Pfiii)
        /*0020*/ 	.word	0x00000000
.L_5:


//--------------------- .nv.compat                --------------------------
	.section	.nv.compat,"",@"SHT_CUDA_COMPAT_INFO"
	.align	4
        /*0000*/ 	.byte	0x02, 0x09, 0x00, 0x00, 0x02, 0x02, 0x01, 0x00, 0x02, 0x05, 0x05, 0x00, 0x03, 0x07, 0x01, 0x01
        /*0010*/ 	.byte	0x02, 0x03, 0x00, 0x00, 0x02, 0x06, 0x01, 0x00, 0x04, 0x0b, 0x08, 0x00, 0x09, 0x00, 0x00, 0x00
        /*0020*/ 	.byte	0x00, 0x00, 0x00, 0x00


//--------------------- .nv.info._Z6matMulPKfS0_Pfiii --------------------------
	.section	.nv.info._Z6matMulPKfS0_Pfiii,"",@"SHT_CUDA_INFO"
	.sectionflags	@""
	.align	4


	//----- nvinfo : EIATTR_CUDA_API_VERSION
	.align		4
        /*0000*/ 	.byte	0x04, 0x37
        /*0002*/ 	.short	(.L_7 - .L_6)
.L_6:
        /*0004*/ 	.word	0x00000082


	//----- nvinfo : EIATTR_KPARAM_INFO
	.align		4
.L_7:
        /*0008*/ 	.byte	0x04, 0x17
        /*000a*/ 	.short	(.L_9 - .L_8)
.L_8:
        /*000c*/ 	.word	0x00000000
        /*0010*/ 	.short	0x0005
        /*0012*/ 	.short	0x0020
        /*0014*/ 	.byte	0x00, 0xf0, 0x11, 0x00


	//----- nvinfo : EIATTR_KPARAM_INFO
	.align		4
.L_9:
        /*0018*/ 	.byte	0x04, 0x17
        /*001a*/ 	.short	(.L_11 - .L_10)
.L_10:
        /*001c*/ 	.word	0x00000000
        /*0020*/ 	.short	0x0004
        /*0022*/ 	.short	0x001c
        /*0024*/ 	.byte	0x00, 0xf0, 0x11, 0x00


	//----- nvinfo : EIATTR_KPARAM_INFO
	.align		4
.L_11:
        /*0028*/ 	.byte	0x04, 0x17
        /*002a*/ 	.short	(.L_13 - .L_12)
.L_12:
        /*002c*/ 	.word	0x00000000
        /*0030*/ 	.short	0x0003
        /*0032*/ 	.short	0x0018
        /*0034*/ 	.byte	0x00, 0xf0, 0x11, 0x00


	//----- nvinfo : EIATTR_KPARAM_INFO
	.align		4
.L_13:
        /*0038*/ 	.byte	0x04, 0x17
        /*003a*/ 	.short	(.L_15 - .L_14)
.L_14:
        /*003c*/ 	.word	0x00000000
        /*0040*/ 	.short	0x0002
        /*0042*/ 	.short	0x0010
        /*0044*/ 	.byte	0x00, 0xf5, 0x21, 0x00


	//----- nvinfo : EIATTR_KPARAM_INFO
	.align		4
.L_15:
        /*0048*/ 	.byte	0x04, 0x17
        /*004a*/ 	.short	(.L_17 - .L_16)
.L_16:
        /*004c*/ 	.word	0x00000000
        /*0050*/ 	.short	0x0001
        /*0052*/ 	.short	0x0008
        /*0054*/ 	.byte	0x00, 0xf5, 0x21, 0x00


	//----- nvinfo : EIATTR_KPARAM_INFO
	.align		4
.L_17:
        /*0058*/ 	.byte	0x04, 0x17
        /*005a*/ 	.short	(.L_19 - .L_18)
.L_18:
        /*005c*/ 	.word	0x00000000
        /*0060*/ 	.short	0x0000
        /*0062*/ 	.short	0x0000
        /*0064*/ 	.byte	0x00, 0xf5, 0x21, 0x00


	//----- nvinfo : EIATTR_SPARSE_MMA_MASK
	.align		4
.L_19:
        /*0068*/ 	.byte	0x03, 0x50
        /*006a*/ 	.short	0x0000


	//----- nvinfo : EIATTR_MAXREG_COUNT
	.align		4
        /*006c*/ 	.byte	0x03, 0x1b
        /*006e*/ 	.short	0x00ff


	//----- nvinfo : EIATTR_NUM_BARRIERS
	.align		4
        /*0070*/ 	.byte	0x02, 0x4c
        /*0072*/ 	.byte	0x01
	.zero		1


	//----- nvinfo : EIATTR_MERCURY_ISA_VERSION
	.align		4
        /*0074*/ 	.byte	0x03, 0x5f
        /*0076*/ 	.short	0x0101


	//----- nvinfo : EIATTR_VRC_CTA_INIT_COUNT
	.align		4
        /*0078*/ 	.byte	0x02, 0x4a
	.zero		1
	.zero		1


	//----- nvinfo : EIATTR_EXIT_INSTR_OFFSETS
	.align		4
        /*007c*/ 	.byte	0x04, 0x1c
        /*007e*/ 	.short	(.L_21 - .L_20)


	//   ....[0]....
.L_20:
        /*0080*/ 	.word	0x000008d0


	//----- nvinfo : EIATTR_CBANK_PARAM_SIZE
	.align		4
.L_21:
        /*0084*/ 	.byte	0x03, 0x19
        /*0086*/ 	.short	0x0024


	//----- nvinfo : EIATTR_PARAM_CBANK
	.align		4
        /*0088*/ 	.byte	0x04, 0x0a
        /*008a*/ 	.short	(.L_23 - .L_22)
	.align		4
.L_22:
        /*008c*/ 	.word	index@(.nv.constant0._Z6matMulPKfS0_Pfiii)
        /*0090*/ 	.short	0x0380
        /*0092*/ 	.short	0x0024


	//----- nvinfo : EIATTR_SW_WAR
	.align		4
.L_23:
        /*0094*/ 	.byte	0x04, 0x36
        /*0096*/ 	.short	(.L_25 - .L_24)
.L_24:
        /*0098*/ 	.word	0x00000008
.L_25:


//--------------------- .nv.callgraph             --------------------------
	.section	.nv.callgraph,"",@"SHT_CUDA_CALLGRAPH"
	.align	4
	.sectionentsize	8
	.align		4
        /*0000*/ 	.word	0x00000000
	.align		4
        /*0004*/ 	.word	0xffffffff
	.align		4
        /*0008*/ 	.word	0x00000000
	.align		4
        /*000c*/ 	.word	0xfffffffe
	.align		4
        /*0010*/ 	.word	0x00000000
	.align		4
        /*0014*/ 	.word	0xfffffffd
	.align		4
        /*0018*/ 	.word	0x00000000
	.align		4
        /*001c*/ 	.word	0xfffffffc


//--------------------- .text._Z6matMulPKfS0_Pfiii --------------------------
	.section	.text._Z6matMulPKfS0_Pfiii,"ax",@progbits
	.align	128
        .global         _Z6matMulPKfS0_Pfiii
        .type           _Z6matMulPKfS0_Pfiii,@function
        .size           _Z6matMulPKfS0_Pfiii,(.L_x_4 - _Z6matMulPKfS0_Pfiii)
        .other          _Z6matMulPKfS0_Pfiii,@"STO_CUDA_ENTRY STV_DEFAULT"
_Z6matMulPKfS0_Pfiii:
.text._Z6matMulPKfS0_Pfiii:
[----:B------:R-:W-:Y:S01]  /*0000*/  LDC R1, c[0x0][0x37c] ;  /* 0x0000df00ff017b82 */ /* 0x000fe20000000800 */
[----:B------:R-:W0:Y:S01]  /*0010*/  S2R R16, SR_TID.Y ;  /* 0x0000000000107919 */ /* 0x000e220000002200 */
[----:B------:R-:W1:Y:S01]  /*0020*/  LDCU UR8, c[0x0][0x39c] ;  /* 0x00007380ff0877ac */ /* 0x000e620008000800 */
[----:B------:R-:W-:Y:S01]  /*0030*/  HFMA2 R29, -RZ, RZ, 0, 0 ;  /* 0x00000000ff1d7431 */ /* 0x000fe200000001ff */
[----:B------:R-:W-:Y:S01]  /*0040*/  MOV R19, RZ ;  /* 0x000000ff00137202 */ /* 0x000fe20000000f00 */
[----:B------:R-:W2:Y:S01]  /*0050*/  S2R R7, SR_TID.X ;  /* 0x0000000000077919 */ /* 0x000ea20000002100 */
[----:B------:R-:W-:Y:S01]  /*0060*/  CS2R R30, SRZ ;  /* 0x00000000001e7805 */ /* 0x000fe2000001ff00 */
[----:B------:R-:W3:Y:S01]  /*0070*/  LDCU.64 UR10, c[0x0][0x358] ;  /* 0x00006b00ff0a77ac */ /* 0x000ee20008000a00 */
[----:B------:R-:W4:Y:S01]  /*0080*/  S2R R3, SR_CTAID.Y ;  /* 0x0000000000037919 */ /* 0x000f220000002600 */
[----:B------:R-:W5:Y:S01]  /*0090*/  S2R R0, SR_CTAID.X ;  /* 0x0000000000007919 */ /* 0x000f620000002500 */
[----:B-1----:R-:W-:Y:S01]  /*00a0*/  UISETP.GE.AND UP0, UPT, UR8, 0x40, UPT ;  /* 0x000000400800788c */ /* 0x002fe2000bf06270 */
[----:B0-----:R-:W-:-:S02]  /*00b0*/  SHF.L.U32 R28, R16, 0x1, RZ ;  /* 0x00000001101c7819 */ /* 0x001fc400000006ff */
[----:B--2---:R-:W-:Y:S02]  /*00c0*/  SHF.L.U32 R5, R7, 0x1, RZ ;  /* 0x0000000107057819 */ /* 0x004fe400000006ff */
[----:B----4-:R-:W-:Y:S02]  /*00d0*/  LEA R2, R3, R28, 0x6 ;  /* 0x0000001c03027211 */ /* 0x010fe400078e30ff */
[----:B-----5:R-:W-:Y:S02]  /*00e0*/  LEA R3, R0, R5, 0x6 ;  /* 0x0000000500037211 */ /* 0x020fe400078e30ff */
[----:B---3--:R-:W-:Y:S05]  /*00f0*/  BRA.U !UP0, `(.L_x_0) ;  /* 0x0000000508d07547 */ /* 0x008fea000b800000 */
[----:B------:R-:W0:Y:S01]  /*0100*/  S2UR UR7, SR_CgaCtaId ;  /* 0x00000000000779c3 */ /* 0x000e220000008800 */
[----:B------:R-:W-:Y:S01]  /*0110*/  UMOV UR4, 0x400 ;  /* 0x0000040000047882 */ /* 0x000fe20000000000 */
[----:B------:R-:W-:Y:S02]  /*0120*/  USHF.R.S32.HI UR6, URZ, 0x1f, UR8 ;  /* 0x0000001fff067899 */ /* 0x000fe40008011408 */
[----:B------:R-:W-:Y:S01]  /*0130*/  IMAD R4, R2, UR8, R5 ;  /* 0x0000000802047c24 */ /* 0x000fe2000f8e0205 */
[----:B------:R-:W-:Y:S01]  /*0140*/  UIADD3 UR5, UPT, UPT, UR4, 0x4000, URZ ;  /* 0x0000400004057890 */ /* 0x000fe2000fffe0ff */
[----:B------:R-:W-:Y:S01]  /*0150*/  CS2R R30, SRZ ;  /* 0x00000000001e7805 */ /* 0x000fe2000001ff00 */
[----:B------:R-:W-:Y:S01]  /*0160*/  ULEA.HI UR6, UR6, UR8, URZ, 0x6 ;  /* 0x0000000806067291 */ /* 0x000fe2000f8f30ff */
[----:B------:R-:W-:Y:S02]  /*0170*/  MOV R5, RZ ;  /* 0x000000ff00057202 */ /* 0x000fe40000000f00 */
[----:B------:R-:W-:Y:S01]  /*0180*/  MOV R19, RZ ;  /* 0x000000ff00137202 */ /* 0x000fe20000000f00 */
[----:B------:R-:W-:Y:S01]  /*0190*/  USHF.R.S32.HI UR6, URZ, 0x6, UR6 ;  /* 0x00000006ff067899 */ /* 0x000fe20008011406 */
[----:B------:R-:W-:Y:S01]  /*01a0*/  MOV R29, RZ ;  /* 0x000000ff001d7202 */ /* 0x000fe20000000f00 */
[----:B0-----:R-:W-:-:S02]  /*01b0*/  ULEA UR5, UR7, UR5, 0x18 ;  /* 0x0000000507057291 */ /* 0x001fc4000f8ec0ff */
[----:B------:R-:W-:-:S04]  /*01c0*/  ULEA UR4, UR7, UR4, 0x18 ;  /* 0x0000000407047291 */ /* 0x000fc8000f8ec0ff */
[C---:B------:R-:W-:Y:S02]  /*01d0*/  LEA R6, R16.reuse, UR5, 0x9 ;  /* 0x0000000510067c11 */ /* 0x040fe4000f8e48ff */
[----:B------:R-:W-:Y:S02]  /*01e0*/  LEA R16, R16, UR4, 0x9 ;  /* 0x0000000410107c11 */ /* 0x000fe4000f8e48ff */
[C---:B------:R-:W-:Y:S02]  /*01f0*/  LEA R17, R7.reuse, UR5, 0x3 ;  /* 0x0000000507117c11 */ /* 0x040fe4000f8e18ff */
[C---:B------:R-:W-:Y:S02]  /*0200*/  LEA R6, R7.reuse, R6, 0x3 ;  /* 0x0000000607067211 */ /* 0x040fe400078e18ff */
[----:B------:R-:W-:Y:S02]  /*0210*/  LEA R7, R7, R16, 0x3 ;  /* 0x0000001007077211 */ /* 0x000fe400078e18ff */
[----:B------:R-:W-:-:S02]  /*0220*/  IADD3 R16, PT, PT, R16, 0x100, RZ ;  /* 0x0000010010107810 */ /* 0x000fc40007ffe0ff */
[----:B------:R-:W-:-:S07]  /*0230*/  IADD3 R17, PT, PT, R17, 0x400, RZ ;  /* 0x0000040011117810 */ /* 0x000fce0007ffe0ff */
.L_x_2:
[----:B------:R-:W0:Y:S01]  /*0240*/  LDC.64 R22, c[0x0][0x380] ;  /* 0x0000e000ff167b82 */ /* 0x000e220000000a00 */
[C---:B------:R-:W-:Y:S02]  /*0250*/  LEA R11, R5.reuse, R4, 0x6 ;  /* 0x00000004050b7211 */ /* 0x040fe400078e30ff */
[----:B------:R-:W-:-:S05]  /*0260*/  LEA R0, R5, R28, 0x6 ;  /* 0x0000001c05007211 */ /* 0x000fca00078e30ff */
[----:B------:R-:W1:Y:S08]  /*0270*/  LDC R15, c[0x0][0x39c] ;  /* 0x0000e700ff0f7b82 */ /* 0x000e700000000800 */
[----:B------:R-:W2:Y:S01]  /*0280*/  LDC.64 R8, c[0x0][0x388] ;  /* 0x0000e200ff087b82 */ /* 0x000ea20000000a00 */
[----:B0-----:R-:W-:-:S05]  /*0290*/  IMAD.WIDE R22, R11, 0x4, R22 ;  /* 0x000000040b167825 */ /* 0x001fca00078e0216 */
[----:B------:R-:W3:Y:S01]  /*02a0*/  LDG.E R12, desc[UR10][R22.64] ;  /* 0x0000000a160c7981 */ /* 0x000ee2000c1e1900 */
[----:B-1----:R-:W-:-:S03]  /*02b0*/  IMAD R11, R0, R15, R3 ;  /* 0x0000000f000b7224 */ /* 0x002fc600078e0203 */
[----:B------:R-:W3:Y:S01]  /*02c0*/  LDG.E R13, desc[UR10][R22.64+0x4] ;  /* 0x0000040a160d7981 */ /* 0x000ee2000c1e1900 */
[----:B--2---:R-:W-:-:S04]  /*02d0*/  IMAD.WIDE R8, R11, 0x4, R8 ;  /* 0x000000040b087825 */ /* 0x004fc800078e0208 */
[C---:B------:R-:W-:Y:S01]  /*02e0*/  IMAD.WIDE.U32 R10, R15.reuse, 0x4, R22 ;  /* 0x000000040f0a7825 */ /* 0x040fe200078e0016 */
[----:B------:R-:W2:Y:S03]  /*02f0*/  LDG.E R24, desc[UR10][R8.64] ;  /* 0x0000000a08187981 */ /* 0x000ea6000c1e1900 */
[----:B------:R-:W-:Y:S01]  /*0300*/  IMAD.WIDE.U32 R14, R15, 0x4, R8 ;  /* 0x000000040f0e7825 */ /* 0x000fe200078e0008 */
[----:B------:R-:W4:Y:S04]  /*0310*/  LDG.E R20, desc[UR10][R10.64] ;  /* 0x0000000a0a147981 */ /* 0x000f28000c1e1900 */
[----:B------:R-:W4:Y:S04]  /*0320*/  LDG.E R21, desc[UR10][R10.64+0x4] ;  /* 0x0000040a0a157981 */ /* 0x000f28000c1e1900 */
[----:B------:R-:W2:Y:S04]  /*0330*/  LDG.E R25, desc[UR10][R8.64+0x4] ;  /* 0x0000040a08197981 */ /* 0x000ea8000c1e1900 */
[----:B------:R-:W5:Y:S04]  /*0340*/  LDG.E R26, desc[UR10][R14.64] ;  /* 0x0000000a0e1a7981 */ /* 0x000f68000c1e1900 */
[----:B------:R-:W5:Y:S01]  /*0350*/  LDG.E R27, desc[UR10][R14.64+0x4] ;  /* 0x0000040a0e1b7981 */ /* 0x000f62000c1e1900 */
[----:B------:R-:W-:-:S02]  /*0360*/  IADD3 R5, PT, PT, R5, 0x1, RZ ;  /* 0x0000000105057810 */ /* 0x000fc40007ffe0ff */
[----:B------:R-:W-:Y:S02]  /*0370*/  MOV R18, R17 ;  /* 0x0000001100127202 */ /* 0x000fe40000000f00 */
[----:B------:R-:W-:Y:S02]  /*0380*/  ISETP.NE.AND P0, PT, R5, UR6, PT ;  /* 0x0000000605007c0c */ /* 0x000fe4000bf05270 */
[----:B------:R-:W-:Y:S01]  /*0390*/  MOV R0, R16 ;  /* 0x0000001000007202 */ /* 0x000fe20000000f00 */
[----:B------:R-:W-:Y:S01]  /*03a0*/  UMOV UR4, URZ ;  /* 0x000000ff00047c82 */ /* 0x000fe20008000000 */
[----:B---3--:R0:W-:Y:S04]  /*03b0*/  STS.64 [R7], R12 ;  /* 0x0000000c07007388 */ /* 0x0081e80000000a00 */
[----:B----4-:R0:W-:Y:S04]  /*03c0*/  STS.64 [R7+0x100], R20 ;  /* 0x0001001407007388 */ /* 0x0101e80000000a00 */
[----:B--2---:R0:W-:Y:S04]  /*03d0*/  STS.64 [R6], R24 ;  /* 0x0000001806007388 */ /* 0x0041e80000000a00 */
[----:B-----5:R0:W-:Y:S01]  /*03e0*/  STS.64 [R6+0x100], R26 ;  /* 0x0001001a06007388 */ /* 0x0201e20000000a00 */
[----:B------:R-:W-:Y:S06]  /*03f0*/  BAR.SYNC.DEFER_BLOCKING 0x0 ;  /* 0x0000000000007b1d */ /* 0x000fec0000010000 */
.L_x_1:
[----:B------:R-:W-:Y:S01]  /*0400*/  LDS.64 R22, [R18+-0x300] ;  /* 0xfffd000012167984 */ /* 0x000fe20000000a00 */
[----:B------:R-:W-:Y:S02]  /*0410*/  UISETP.GE.U32.AND UP0, UPT, UR4, 0x38, UPT ;  /* 0x000000380400788c */ /* 0x000fe4000bf06070 */
[----:B------:R-:W-:Y:S01]  /*0420*/  UIADD3 UR5, UPT, UPT, UR4, 0x8, URZ ;  /* 0x0000000804057890 */ /* 0x000fe2000fffe0ff */
[----:B0-----:R-:W0:Y:S04]  /*0430*/  LDS.128 R12, [R0+-0x100] ;  /* 0xffff0000000c7984 */ /* 0x001e280000000c00 */
[----:B------:R-:W1:Y:S02]  /*0440*/  LDS.64 R24, [R18+-0x400] ;  /* 0xfffc000012187984 */ /* 0x000e640000000a00 */
[----:B------:R-:W-:-:S02]  /*0450*/  UMOV UR4, UR5 ;  /* 0x0000000500047c82 */ /* 0x000fc40008000000 */
[----:B------:R-:W2:Y:S04]  /*0460*/  LDS.128 R8, [R0] ;  /* 0x0000000000087984 */ /* 0x000ea80000000c00 */
[----:B------:R-:W3:Y:S04]  /*0470*/  LDS.64 R26, [R18+-0x100] ;  /* 0xffff0000121a7984 */ /* 0x000ee80000000a00 */
[----:B------:R-:W4:Y:S01]  /*0480*/  LDS.64 R20, [R18+-0x200] ;  /* 0xfffe000012147984 */ /* 0x000f220000000a00 */
[----:B0-----:R-:W-:Y:S01]  /*0490*/  FMUL R33, R22, R13 ;  /* 0x0000000d16217220 */ /* 0x001fe20000400000 */
[----:B------:R-:W-:-:S03]  /*04a0*/  FMUL R34, R13, R23 ;  /* 0x000000170d227220 */ /* 0x000fc60000400000 */
[C---:B-1----:R-:W-:Y:S01]  /*04b0*/  FFMA R32, R12.reuse, R24, R33 ;  /* 0x000000180c207223 */ /* 0x042fe20000000021 */
[----:B------:R-:W-:Y:S01]  /*04c0*/  FFMA R13, R12, R25, R34 ;  /* 0x000000190c0d7223 */ /* 0x000fe20000000022 */
[----:B--2---:R-:W-:-:S03]  /*04d0*/  FMUL R33, R22, R9 ;  /* 0x0000000916217220 */ /* 0x004fc60000400000 */
[----:B------:R-:W-:Y:S01]  /*04e0*/  FADD R30, R13, R30 ;  /* 0x0000001e0d1e7221 */ /* 0x000fe20000000000 */
[----:B------:R-:W-:Y:S01]  /*04f0*/  FMUL R12, R9, R23 ;  /* 0x00000017090c7220 */ /* 0x000fe20000400000 */
[----:B------:R-:W-:Y:S01]  /*0500*/  FADD R31, R32, R31 ;  /* 0x0000001f201f7221 */ /* 0x000fe20000000000 */
[----:B------:R-:W-:Y:S01]  /*0510*/  FFMA R24, R8, R24, R33 ;  /* 0x0000001808187223 */ /* 0x000fe20000000021 */
[C---:B---3--:R-:W-:Y:S01]  /*0520*/  FMUL R13, R26.reuse, R11 ;  /* 0x0000000b1a0d7220 */ /* 0x048fe20000400000 */
[----:B------:R-:W-:Y:S01]  /*0530*/  FMUL R9, R26, R15 ;  /* 0x0000000f1a097220 */ /* 0x000fe20000400000 */
[-C--:B------:R-:W-:Y:S01]  /*0540*/  FMUL R33, R15, R27.reuse ;  /* 0x0000001b0f217220 */ /* 0x080fe20000400000 */
[----:B------:R-:W-:Y:S01]  /*0550*/  FMUL R35, R11, R27 ;  /* 0x0000001b0b237220 */ /* 0x000fe20000400000 */
[----:B------:R-:W-:Y:S01]  /*0560*/  FFMA R32, R8, R25, R12 ;  /* 0x0000001908207223 */ /* 0x000fe2000000000c */
[----:B----4-:R-:W-:Y:S01]  /*0570*/  FFMA R26, R20, R14, R9 ;  /* 0x0000000e141a7223 */ /* 0x010fe20000000009 */
[-C--:B------:R-:W-:Y:S01]  /*0580*/  FFMA R33, R14, R21.reuse, R33 ;  /* 0x000000150e217223 */ /* 0x080fe20000000021 */
[----:B------:R-:W-:Y:S01]  /*0590*/  FFMA R34, R20, R10, R13 ;  /* 0x0000000a14227223 */ /* 0x000fe2000000000d */
[----:B------:R-:W-:Y:S01]  /*05a0*/  LDS.64 R22, [R18+0x100] ;  /* 0x0001000012167984 */ /* 0x000fe20000000a00 */
[----:B------:R-:W-:Y:S01]  /*05b0*/  FFMA R35, R10, R21, R35 ;  /* 0x000000150a237223 */ /* 0x000fe20000000023 */
[----:B------:R-:W-:Y:S01]  /*05c0*/  FADD R19, R24, R19 ;  /* 0x0000001318137221 */ /* 0x000fe20000000000 */
[----:B------:R-:W-:Y:S01]  /*05d0*/  FADD R31, R31, R26 ;  /* 0x0000001a1f1f7221 */ /* 0x000fe20000000000 */
[----:B------:R-:W0:Y:S01]  /*05e0*/  LDS.128 R12, [R0+-0xf0] ;  /* 0xffff1000000c7984 */ /* 0x000e220000000c00 */
[----:B------:R-:W-:Y:S01]  /*05f0*/  FADD R32, R32, R29 ;  /* 0x0000001d20207221 */ /* 0x000fe20000000000 */
[----:B------:R-:W-:Y:S01]  /*0600*/  FADD R19, R19, R34 ;  /* 0x0000002213137221 */ /* 0x000fe20000000000 */
[----:B------:R-:W-:Y:S01]  /*0610*/  FADD R30, R30, R33 ;  /* 0x000000211e1e7221 */ /* 0x000fe20000000000 */
[----:B------:R1:W2:Y:S01]  /*0620*/  LDS.128 R8, [R0+0x10] ;  /* 0x0000100000087984 */ /* 0x0002a20000000c00 */
[----:B------:R-:W-:-:S03]  /*0630*/  FADD R32, R32, R35 ;  /* 0x0000002320207221 */ /* 0x000fc60000000000 */
[----:B------:R-:W3:Y:S04]  /*0640*/  LDS.64 R20, [R18] ;  /* 0x0000000012147984 */ /* 0x000ee80000000a00 */
[----:B------:R-:W4:Y:S01]  /*0650*/  LDS.64 R24, [R18+0x300] ;  /* 0x0003000012187984 */ /* 0x000f220000000a00 */
[----:B-1----:R-:W-:-:S03]  /*0660*/  IADD3 R0, PT, PT, R0, 0x20, RZ ;  /* 0x0000002000007810 */ /* 0x002fc60007ffe0ff */
[----:B------:R1:W5:Y:S02]  /*0670*/  LDS.64 R26, [R18+0x200] ;  /* 0x00020000121a7984 */ /* 0x0003640000000a00 */
[----:B-1----:R-:W-:Y:S01]  /*0680*/  IADD3 R18, PT, PT, R18, 0x800, RZ ;  /* 0x0000080012127810 */ /* 0x002fe20007ffe0ff */
[----:B0-----:R-:W-:Y:S01]  /*0690*/  FMUL R34, R13, R23 ;  /* 0x000000170d227220 */ /* 0x001fe20000400000 */
[C---:B------:R-:W-:Y:S01]  /*06a0*/  FMUL R29, R22.reuse, R13 ;  /* 0x0000000d161d7220 */ /* 0x040fe20000400000 */
[----:B--2---:R-:W-:Y:S01]  /*06b0*/  FMUL R13, R22, R9 ;  /* 0x00000009160d7220 */ /* 0x004fe20000400000 */
[----:B------:R-:W-:Y:S01]  /*06c0*/  FMUL R23, R9, R23 ;  /* 0x0000001709177220 */ /* 0x000fe20000400000 */
[CC--:B---3--:R-:W-:Y:S01]  /*06d0*/  FFMA R9, R12.reuse, R21.reuse, R34 ;  /* 0x000000150c097223 */ /* 0x0c8fe20000000022 */
[-C--:B------:R-:W-:Y:S01]  /*06e0*/  FFMA R22, R12, R20.reuse, R29 ;  /* 0x000000140c167223 */ /* 0x080fe2000000001d */
[C---:B------:R-:W-:Y:S01]  /*06f0*/  FFMA R20, R8.reuse, R20, R13 ;  /* 0x0000001408147223 */ /* 0x040fe2000000000d */
[----:B------:R-:W-:Y:S01]  /*0700*/  FFMA R23, R8, R21, R23 ;  /* 0x0000001508177223 */ /* 0x000fe20000000017 */
[----:B------:R-:W-:Y:S01]  /*0710*/  FADD R30, R30, R9 ;  /* 0x000000091e1e7221 */ /* 0x000fe20000000000 */
[C---:B----4-:R-:W-:Y:S01]  /*0720*/  FMUL R9, R24.reuse, R15 ;  /* 0x0000000f18097220 */ /* 0x050fe20000400000 */
[----:B------:R-:W-:Y:S01]  /*0730*/  FMUL R13, R24, R11 ;  /* 0x0000000b180d7220 */ /* 0x000fe20000400000 */
[-C--:B------:R-:W-:Y:S01]  /*0740*/  FMUL R15, R15, R25.reuse ;  /* 0x000000190f0f7220 */ /* 0x080fe20000400000 */
[----:B------:R-:W-:Y:S01]  /*0750*/  FMUL R11, R11, R25 ;  /* 0x000000190b0b7220 */ /* 0x000fe20000400000 */
[C---:B-----5:R-:W-:Y:S01]  /*0760*/  FFMA R8, R26.reuse, R14, R9 ;  /* 0x0000000e1a087223 */ /* 0x060fe20000000009 */
[----:B------:R-:W-:Y:S01]  /*0770*/  FFMA R26, R26, R10, R13 ;  /* 0x0000000a1a1a7223 */ /* 0x000fe2000000000d */
[----:B------:R-:W-:Y:S01]  /*0780*/  FADD R31, R31, R22 ;  /* 0x000000161f1f7221 */ /* 0x000fe20000000000 */
[----:B------:R-:W-:Y:S01]  /*0790*/  FADD R19, R19, R20 ;  /* 0x0000001413137221 */ /* 0x000fe20000000000 */
[----:B------:R-:W-:Y:S01]  /*07a0*/  FADD R23, R32, R23 ;  /* 0x0000001720177221 */ /* 0x000fe20000000000 */
[-C--:B------:R-:W-:Y:S01]  /*07b0*/  FFMA R15, R14, R27.reuse, R15 ;  /* 0x0000001b0e0f7223 */ /* 0x080fe2000000000f */
[----:B------:R-:W-:Y:S01]  /*07c0*/  FFMA R10, R10, R27, R11 ;  /* 0x0000001b0a0a7223 */ /* 0x000fe2000000000b */
[----:B------:R-:W-:Y:S01]  /*07d0*/  FADD R31, R31, R8 ;  /* 0x000000081f1f7221 */ /* 0x000fe20000000000 */
[----:B------:R-:W-:Y:S01]  /*07e0*/  FADD R19, R19, R26 ;  /* 0x0000001a13137221 */ /* 0x000fe20000000000 */
[----:B------:R-:W-:Y:S01]  /*07f0*/  FADD R30, R30, R15 ;  /* 0x0000000f1e1e7221 */ /* 0x000fe20000000000 */
[----:B------:R-:W-:Y:S01]  /*0800*/  FADD R29, R23, R10 ;  /* 0x0000000a171d7221 */ /* 0x000fe20000000000 */
[----:B------:R-:W-:Y:S06]  /*0810*/  BRA.U !UP0, `(.L_x_1) ;  /* 0xfffffff908f87547 */ /* 0x000fec000b83ffff */
[----:B------:R-:W-:Y:S06]  /*0820*/  BAR.SYNC.DEFER_BLOCKING 0x0 ;  /* 0x0000000000007b1d */ /* 0x000fec0000010000 */
[----:B------:R-:W-:Y:S05]  /*0830*/  @P0 BRA `(.L_x_2) ;  /* 0xfffffff800800947 */ /* 0x000fea000383ffff */
.L_x_0:
[----:B------:R-:W0:Y:S08]  /*0840*/  LDC R7, c[0x0][0x3a0] ;  /* 0x0000e800ff077b82 */ /* 0x000e300000000800 */
[----:B------:R-:W1:Y:S01]  /*0850*/  LDC.64 R4, c[0x0][0x390] ;  /* 0x0000e400ff047b82 */ /* 0x000e620000000a00 */
[----:B0-----:R-:W-:-:S04]  /*0860*/  IMAD R3, R2, R7, R3 ;  /* 0x0000000702037224 */ /* 0x001fc800078e0203 */
[----:B-1----:R-:W-:-:S05]  /*0870*/  IMAD.WIDE R2, R3, 0x4, R4 ;  /* 0x0000000403027825 */ /* 0x002fca00078e0204 */
[----:B------:R-:W-:Y:S01]  /*0880*/  STG.E desc[UR10][R2.64], R31 ;  /* 0x0000001f02007986 */ /* 0x000fe2000c10190a */
[----:B------:R-:W-:-:S03]  /*0890*/  IMAD.WIDE R4, R7, 0x4, R2 ;  /* 0x0000000407047825 */ /* 0x000fc600078e0202 */
[----:B------:R-:W-:Y:S04]  /*08a0*/  STG.E desc[UR10][R2.64+0x4], R30 ;  /* 0x0000041e02007986 */ /* 0x000fe8000c10190a */
[----:B------:R-:W-:Y:S04]  /*08b0*/  STG.E desc[UR10][R4.64], R19 ;  /* 0x0000001304007986 */ /* 0x000fe8000c10190a */
[----:B------:R-:W-:Y:S01]  /*08c0*/  STG.E desc[UR10][R4.64+0x4], R29 ;  /* 0x0000041d04007986 */ /* 0x000fe2000c10190a */
[----:B------:R-:W-:Y:S05]  /*08d0*/  EXIT ;  /* 0x000000000000794d */ /* 0x000fea0003800000 */
.L_x_3:
[----:B------:R-:W-:-:S00]  /*08e0*/  BRA `(.L_x_3) ;  /* 0xfffffffc00fc7947 */ /* 0x000fc0000383ffff */
[----:B------:R-:W-:-:S00]  /*08f0*/  NOP ;  /* 0x0000000000007918 */ /* 0x000fc00000000000 */
        /* <DEDUP_REMOVED lines=8> */
.L_x_4:


//--------------------- .nv.shared._Z6matMulPKfS0_Pfiii --------------------------
	.section	.nv.shared._Z6matMulPKfS0_Pfiii,"aw",@nobits
	.sectionflags	@""
	.align	4
.nv.shared._Z6matMulPKfS0_Pfiii:
	.zero		33792


//--------------------- .nv.shared.reserved.0     --------------------------
	.section	.nv.shared.reserved.0,"aw",@nobits
	.weak		__nv_reservedSMEM_offset_0_alias
	.size		__nv_reservedSMEM_offset_0_alias, 0, 64
	.other		__nv_reservedSMEM_offset_0_alias,@"STO_CUDA_RESERVED_SHARED STV_DEFAULT"
__nv_reservedSMEM_offset_0_alias:
	.zero		0
	.zero		64


//--------------------- .nv.constant0._Z6matMulPKfS0_Pfiii --------------------------
	.section	.nv.constant0._Z6matMulPKfS0_Pfiii,"a",@progbits
	.sectionflags	@""
	.align	4
.nv.constant0._Z6matMulPKfS0_Pfiii:
	.zero		932


//--------------------- SYMBOLS --------------------------

	.type		.nv.reservedSmem.offset0,@object
	.size		.nv.reservedSmem.offset0,0x4
	.type		.nv.reservedSmem.cap,@object
	.size		.nv.reservedSmem.cap,0x4
